//
// Generated by NVIDIA NVVM Compiler
//
// Compiler Build ID: CL-36424714
// Cuda compilation tools, release 13.0, V13.0.88
// Based on NVVM 20.0.0
//

.version 9.0
.target sm_100
.address_size 64

	// .globl	_Z25GPU_FromCoordToNodeStructP10NodeStructPiiiiS1_S1_

.visible .entry _Z25GPU_FromCoordToNodeStructP10NodeStructPiiiiS1_S1_(
	.param .u64 .ptr .align 1 _Z25GPU_FromCoordToNodeStructP10NodeStructPiiiiS1_S1__param_0,
	.param .u64 .ptr .align 1 _Z25GPU_FromCoordToNodeStructP10NodeStructPiiiiS1_S1__param_1,
	.param .u32 _Z25GPU_FromCoordToNodeStructP10NodeStructPiiiiS1_S1__param_2,
	.param .u32 _Z25GPU_FromCoordToNodeStructP10NodeStructPiiiiS1_S1__param_3,
	.param .u32 _Z25GPU_FromCoordToNodeStructP10NodeStructPiiiiS1_S1__param_4,
	.param .u64 .ptr .align 1 _Z25GPU_FromCoordToNodeStructP10NodeStructPiiiiS1_S1__param_5,
	.param .u64 .ptr .align 1 _Z25GPU_FromCoordToNodeStructP10NodeStructPiiiiS1_S1__param_6
)
{
	.reg .pred 	%p<3>;
	.reg .b32 	%r<13>;
	.reg .b64 	%rd<18>;

	ld.param.u64 	%rd3, [_Z25GPU_FromCoordToNodeStructP10NodeStructPiiiiS1_S1__param_0];
	ld.param.u64 	%rd4, [_Z25GPU_FromCoordToNodeStructP10NodeStructPiiiiS1_S1__param_1];
	ld.param.u32 	%r5, [_Z25GPU_FromCoordToNodeStructP10NodeStructPiiiiS1_S1__param_2];
	ld.param.u32 	%r3, [_Z25GPU_FromCoordToNodeStructP10NodeStructPiiiiS1_S1__param_4];
	ld.param.u64 	%rd2, [_Z25GPU_FromCoordToNodeStructP10NodeStructPiiiiS1_S1__param_5];
	cvta.to.global.u64 	%rd1, %rd3;
	cvta.to.global.u64 	%rd5, %rd4;
	mov.u32 	%r6, %ctaid.x;
	mov.u32 	%r7, %tid.x;
	mad.lo.s32 	%r1, %r5, %r6, %r7;
	mad.lo.s32 	%r2, %r3, %r5, %r1;
	mul.wide.s32 	%rd6, %r2, 4;
	add.s64 	%rd7, %rd5, %rd6;
	ld.global.u32 	%r4, [%rd7];
	setp.eq.s32 	%p1, %r4, 2;
	@%p1 bra 	$L__BB0_3;
	setp.ne.s32 	%p2, %r4, 1;
	@%p2 bra 	$L__BB0_4;
	mul.wide.s32 	%rd12, %r2, 24;
	add.s64 	%rd13, %rd1, %rd12;
	st.global.v2.u32 	[%rd13], {%r3, %r1};
	mov.b64 	%rd14, 0;
	st.global.u64 	[%rd13+8], %rd14;
	mov.b32 	%r10, 0;
	mov.b32 	%r11, 1;
	st.global.v2.b32 	[%rd13+16], {%r11, %r10};
	bra.uni 	$L__BB0_5;
$L__BB0_3:
	cvta.to.global.u64 	%rd8, %rd2;
	mul.wide.s32 	%rd9, %r2, 24;
	add.s64 	%rd10, %rd1, %rd9;
	st.global.v2.u32 	[%rd10], {%r3, %r1};
	mov.b64 	%rd11, 0;
	st.global.u64 	[%rd10+8], %rd11;
	mov.b32 	%r8, 0;
	mov.b32 	%r9, 1;
	st.global.v2.b32 	[%rd10+16], {%r9, %r8};
	st.global.u32 	[%rd8], %r3;
	st.global.u32 	[%rd8+4], %r1;
	bra.uni 	$L__BB0_5;
$L__BB0_4:
	mul.wide.s32 	%rd15, %r2, 24;
	add.s64 	%rd16, %rd1, %rd15;
	st.global.v2.u32 	[%rd16], {%r3, %r1};
	mov.b64 	%rd17, 0;
	st.global.u64 	[%rd16+8], %rd17;
	mov.b32 	%r12, 0;
	st.global.v2.b32 	[%rd16+16], {%r12, %r12};
$L__BB0_5:
	ret;

}
	// .globl	_Z12setupVisitedPbii
.visible .entry _Z12setupVisitedPbii(
	.param .u64 .ptr .align 1 _Z12setupVisitedPbii_param_0,
	.param .u32 _Z12setupVisitedPbii_param_1,
	.param .u32 _Z12setupVisitedPbii_param_2
)
{
	.reg .b16 	%rs<2>;
	.reg .b32 	%r<5>;
	.reg .b64 	%rd<5>;

	ld.param.u64 	%rd1, [_Z12setupVisitedPbii_param_0];
	ld.param.u32 	%r1, [_Z12setupVisitedPbii_param_1];
	cvta.to.global.u64 	%rd2, %rd1;
	mov.u32 	%r2, %ctaid.x;
	mov.u32 	%r3, %tid.x;
	mad.lo.s32 	%r4, %r1, %r2, %r3;
	cvt.s64.s32 	%rd3, %r4;
	add.s64 	%rd4, %rd2, %rd3;
	mov.b16 	%rs1, 0;
	st.global.u8 	[%rd4], %rs1;
	ret;

}


// ===== COMPILED SASS (sm_100) =====

	.target	sm_100

	.elftype	@"ET_EXEC"


//--------------------- .note.nv.tkinfo           --------------------------
	.section	.note.nv.tkinfo,"",@"SHT_NOTE"
	.sectionflags	@"SHF_NOTE_NV_TKINFO"
	.tkinfo
        /*0018*/ 	.word	0x00000002
        /*0030*/ 	.string	""
        /*0030*/ 	.string	"ptxas"
        /*0030*/ 	.string	"Cuda compilation tools, release 13.0, V13.0.88"
        /*0030*/ 	.string	"Build cuda_13.0.r13.0/compiler.36424714_0"
        /*0030*/ 	.string	"-arch sm_100 -m 64 "



//--------------------- .note.nv.cuinfo           --------------------------
	.section	.note.nv.cuinfo,"",@"SHT_NOTE"
	.sectionflags	@"SHF_NOTE_NV_CUINFO"
        /*0018*/ 	.short	0x0002
        /*001a*/ 	.short	0x0064
        /*001c*/ 	.short	0x0082
	.zero		2


//--------------------- .nv.info                  --------------------------
	.section	.nv.info,"",@"SHT_CUDA_INFO"
	.align	4


	//----- nvinfo : EIATTR_REGCOUNT
	.align		4
        /*0000*/ 	.byte	0x04, 0x2f
        /*0002*/ 	.short	(.L_1 - .L_0)
	.align		4
.L_0:
        /*0004*/ 	.word	index@(_Z25GPU_FromCoordToNodeStructP10NodeStructPiiiiS1_S1_)
        /*0008*/ 	.word	0x0000000c


	//----- nvinfo : EIATTR_FRAME_SIZE
	.align		4
.L_1:
        /*000c*/ 	.byte	0x04, 0x11
        /*000e*/ 	.short	(.L_3 - .L_2)
	.align		4
.L_2:
        /*0010*/ 	.word	index@(_Z25GPU_FromCoordToNodeStructP10NodeStructPiiiiS1_S1_)
        /*0014*/ 	.word	0x00000000


	//----- nvinfo : EIATTR_REGCOUNT
	.align		4
.L_3:
        /*0018*/ 	.byte	0x04, 0x2f
        /*001a*/ 	.short	(.L_5 - .L_4)
	.align		4
.L_4:
        /*001c*/ 	.word	index@(_Z12setupVisitedPbii)
        /*0020*/ 	.word	0x00000006


	//----- nvinfo : EIATTR_FRAME_SIZE
	.align		4
.L_5:
        /*0024*/ 	.byte	0x04, 0x11
        /*0026*/ 	.short	(.L_7 - .L_6)
	.align		4
.L_6:
        /*0028*/ 	.word	index@(_Z12setupVisitedPbii)
        /*002c*/ 	.word	0x00000000


	//----- nvinfo : EIATTR_MIN_STACK_SIZE
	.align		4
.L_7:
        /*0030*/ 	.byte	0x04, 0x12
        /*0032*/ 	.short	(.L_9 - .L_8)
	.align		4
.L_8:
        /*0034*/ 	.word	index@(_Z12setupVisitedPbii)
        /*0038*/ 	.word	0x00000000


	//----- nvinfo : EIATTR_MIN_STACK_SIZE
	.align		4
.L_9:
        /*003c*/ 	.byte	0x04, 0x12
        /*003e*/ 	.short	(.L_11 - .L_10)
	.align		4
.L_10:
        /*0040*/ 	.word	index@(_Z25GPU_FromCoordToNodeStructP10NodeStructPiiiiS1_S1_)
        /*0044*/ 	.word	0x00000000
.L_11:


//--------------------- .nv.compat                --------------------------
	.section	.nv.compat,"",@"SHT_CUDA_COMPAT_INFO"
	.align	4
        /*0000*/ 	.byte	0x02, 0x09, 0x00, 0x00, 0x02, 0x02, 0x01, 0x00, 0x02, 0x05, 0x05, 0x00, 0x03, 0x07, 0x01, 0x01
        /*0010*/ 	.byte	0x02, 0x03, 0x00, 0x00, 0x02, 0x06, 0x01, 0x00, 0x04, 0x0b, 0x08, 0x00, 0x09, 0x00, 0x00, 0x00
        /*0020*/ 	.byte	0x00, 0x00, 0x00, 0x00


//--------------------- .nv.info._Z12setupVisitedPbii --------------------------
	.section	.nv.info._Z12setupVisitedPbii,"",@"SHT_CUDA_INFO"
	.sectionflags	@""
	.align	4


	//----- nvinfo : EIATTR_CUDA_API_VERSION
	.align		4
        /*0000*/ 	.byte	0x04, 0x37
        /*0002*/ 	.short	(.L_13 - .L_12)
.L_12:
        /*0004*/ 	.word	0x00000082


	//----- nvinfo : EIATTR_KPARAM_INFO
	.align		4
.L_13:
        /*0008*/ 	.byte	0x04, 0x17
        /*000a*/ 	.short	(.L_15 - .L_14)
.L_14:
        /*000c*/ 	.word	0x00000000
        /*0010*/ 	.short	0x0002
        /*0012*/ 	.short	0x000c
        /*0014*/ 	.byte	0x00, 0xf0, 0x11, 0x00


	//----- nvinfo : EIATTR_KPARAM_INFO
	.align		4
.L_15:
        /*0018*/ 	.byte	0x04, 0x17
        /*001a*/ 	.short	(.L_17 - .L_16)
.L_16:
        /*001c*/ 	.word	0x00000000
        /*0020*/ 	.short	0x0001
        /*0022*/ 	.short	0x0008
        /*0024*/ 	.byte	0x00, 0xf0, 0x11, 0x00


	//----- nvinfo : EIATTR_KPARAM_INFO
	.align		4
.L_17:
        /*0028*/ 	.byte	0x04, 0x17
        /*002a*/ 	.short	(.L_19 - .L_18)
.L_18:
        /*002c*/ 	.word	0x00000000
        /*0030*/ 	.short	0x0000
        /*0032*/ 	.short	0x0000
        /*0034*/ 	.byte	0x00, 0xf5, 0x21, 0x00


	//----- nvinfo : EIATTR_SPARSE_MMA_MASK
	.align		4
.L_19:
        /*0038*/ 	.byte	0x03, 0x50
        /*003a*/ 	.short	0x0000


	//----- nvinfo : EIATTR_MAXREG_COUNT
	.align		4
        /*003c*/ 	.byte	0x03, 0x1b
        /*003e*/ 	.short	0x00ff


	//----- nvinfo : EIATTR_MERCURY_ISA_VERSION
	.align		4
        /*0040*/ 	.byte	0x03, 0x5f
        /*0042*/ 	.short	0x0101


	//----- nvinfo : EIATTR_VRC_CTA_INIT_COUNT
	.align		4
        /*0044*/ 	.byte	0x02, 0x4a
	.zero		1
	.zero		1


	//----- nvinfo : EIATTR_EXIT_INSTR_OFFSETS
	.align		4
        /*0048*/ 	.byte	0x04, 0x1c
        /*004a*/ 	.short	(.L_21 - .L_20)


	//   ....[0]....
.L_20:
        /*004c*/ 	.word	0x000000a0


	//----- nvinfo : EIATTR_CBANK_PARAM_SIZE
	.align		4
.L_21:
        /*0050*/ 	.byte	0x03, 0x19
        /*0052*/ 	.short	0x0010


	//----- nvinfo : EIATTR_PARAM_CBANK
	.align		4
        /*0054*/ 	.byte	0x04, 0x0a
        /*0056*/ 	.short	(.L_23 - .L_22)
	.align		4
.L_22:
        /*0058*/ 	.word	index@(.nv.constant0._Z12setupVisitedPbii)
        /*005c*/ 	.short	0x0380
        /*005e*/ 	.short	0x0010


	//----- nvinfo : EIATTR_SW_WAR
	.align		4
.L_23:
        /*0060*/ 	.byte	0x04, 0x36
        /*0062*/ 	.short	(.L_25 - .L_24)
.L_24:
        /*0064*/ 	.word	0x00000008
.L_25:


//--------------------- .nv.info._Z25GPU_FromCoordToNodeStructP10NodeStructPiiiiS1_S1_ --------------------------
	.section	.nv.info._Z25GPU_FromCoordToNodeStructP10NodeStructPiiiiS1_S1_,"",@"SHT_CUDA_INFO"
	.sectionflags	@""
	.align	4


	//----- nvinfo : EIATTR_CUDA_API_VERSION
	.align		4
        /*0000*/ 	.byte	0x04, 0x37
        /*0002*/ 	.short	(.L_27 - .L_26)
.L_26:
        /*0004*/ 	.word	0x00000082


	//----- nvinfo : EIATTR_KPARAM_INFO
	.align		4
.L_27:
        /*0008*/ 	.byte	0x04, 0x17
        /*000a*/ 	.short	(.L_29 - .L_28)
.L_28:
        /*000c*/ 	.word	0x00000000
        /*0010*/ 	.short	0x0006
        /*0012*/ 	.short	0x0028
        /*0014*/ 	.byte	0x00, 0xf5, 0x21, 0x00


	//----- nvinfo : EIATTR_KPARAM_INFO
	.align		4
.L_29:
        /*0018*/ 	.byte	0x04, 0x17
        /*001a*/ 	.short	(.L_31 - .L_30)
.L_30:
        /*001c*/ 	.word	0x00000000
        /*0020*/ 	.short	0x0005
        /*0022*/ 	.short	0x0020
        /*0024*/ 	.byte	0x00, 0xf5, 0x21, 0x00


	//----- nvinfo : EIATTR_KPARAM_INFO
	.align		4
.L_31:
        /*0028*/ 	.byte	0x04, 0x17
        /*002a*/ 	.short	(.L_33 - .L_32)
.L_32:
        /*002c*/ 	.word	0x00000000
        /*0030*/ 	.short	0x0004
        /*0032*/ 	.short	0x0018
        /*0034*/ 	.byte	0x00, 0xf0, 0x11, 0x00


	//----- nvinfo : EIATTR_KPARAM_INFO
	.align		4
.L_33:
        /*0038*/ 	.byte	0x04, 0x17
        /*003a*/ 	.short	(.L_35 - .L_34)
.L_34:
        /*003c*/ 	.word	0x00000000
        /*0040*/ 	.short	0x0003
        /*0042*/ 	.short	0x0014
        /*0044*/ 	.byte	0x00, 0xf0, 0x11, 0x00


	//----- nvinfo : EIATTR_KPARAM_INFO
	.align		4
.L_35:
        /*0048*/ 	.byte	0x04, 0x17
        /*004a*/ 	.short	(.L_37 - .L_36)
.L_36:
        /*004c*/ 	.word	0x00000000
        /*0050*/ 	.short	0x0002
        /*0052*/ 	.short	0x0010
        /*0054*/ 	.byte	0x00, 0xf0, 0x11, 0x00


	//----- nvinfo : EIATTR_KPARAM_INFO
	.align		4
.L_37:
        /*0058*/ 	.byte	0x04, 0x17
        /*005a*/ 	.short	(.L_39 - .L_38)
.L_38:
        /*005c*/ 	.word	0x00000000
        /*0060*/ 	.short	0x0001
        /*0062*/ 	.short	0x0008
        /*0064*/ 	.byte	0x00, 0xf5, 0x21, 0x00


	//----- nvinfo : EIATTR_KPARAM_INFO
	.align		4
.L_39:
        /*0068*/ 	.byte	0x04, 0x17
        /*006a*/ 	.short	(.L_41 - .L_40)
.L_40:
        /*006c*/ 	.word	0x00000000
        /*0070*/ 	.short	0x0000
        /*0072*/ 	.short	0x0000
        /*0074*/ 	.byte	0x00, 0xf5, 0x21, 0x00


	//----- nvinfo : EIATTR_SPARSE_MMA_MASK
	.align		4
.L_41:
        /*0078*/ 	.byte	0x03, 0x50
        /*007a*/ 	.short	0x0000


	//----- nvinfo : EIATTR_MAXREG_COUNT
	.align		4
        /*007c*/ 	.byte	0x03, 0x1b
        /*007e*/ 	.short	0x00ff


	//----- nvinfo : EIATTR_MERCURY_ISA_VERSION
	.align		4
        /*0080*/ 	.byte	0x03, 0x5f
        /*0082*/ 	.short	0x0101


	//----- nvinfo : EIATTR_VRC_CTA_INIT_COUNT
	.align		4
        /*0084*/ 	.byte	0x02, 0x4a
	.zero		1
	.zero		1


	//----- nvinfo : EIATTR_EXIT_INSTR_OFFSETS
	.align		4
        /*0088*/ 	.byte	0x04, 0x1c
        /*008a*/ 	.short	(.L_43 - .L_42)


	//   ....[0]....
.L_42:
        /*008c*/ 	.word	0x00000150


	//   ....[1]....
        /*0090*/ 	.word	0x000001b0


	//   ....[2]....
        /*0094*/ 	.word	0x00000260


	//----- nvinfo : EIATTR_CRS_STACK_SIZE
	.align		4
.L_43:
        /*0098*/ 	.byte	0x04, 0x1e
        /*009a*/ 	.short	(.L_45 - .L_44)
.L_44:
        /*009c*/ 	.word	0x00000000


	//----- nvinfo : EIATTR_CBANK_PARAM_SIZE
	.align		4
.L_45:
        /*00a0*/ 	.byte	0x03, 0x19
        /*00a2*/ 	.short	0x0030


	//----- nvinfo : EIATTR_PARAM_CBANK
	.align		4
        /*00a4*/ 	.byte	0x04, 0x0a
        /*00a6*/ 	.short	(.L_47 - .L_46)
	.align		4
.L_46:
        /*00a8*/ 	.word	index@(.nv.constant0._Z25GPU_FromCoordToNodeStructP10NodeStructPiiiiS1_S1_)
        /*00ac*/ 	.short	0x0380
        /*00ae*/ 	.short	0x0030


	//----- nvinfo : EIATTR_SW_WAR
	.align		4
.L_47:
        /*00b0*/ 	.byte	0x04, 0x36
        /*00b2*/ 	.short	(.L_49 - .L_48)
.L_48:
        /*00b4*/ 	.word	0x00000008
.L_49:


//--------------------- .nv.callgraph             --------------------------
	.section	.nv.callgraph,"",@"SHT_CUDA_CALLGRAPH"
	.align	4
	.sectionentsize	8
	.align		4
        /*0000*/ 	.word	0x00000000
	.align		4
        /*0004*/ 	.word	0xffffffff
	.align		4
        /*0008*/ 	.word	0x00000000
	.align		4
        /*000c*/ 	.word	0xfffffffe
	.align		4
        /*0010*/ 	.word	0x00000000
	.align		4
        /*0014*/ 	.word	0xfffffffd
	.align		4
        /*0018*/ 	.word	0x00000000
	.align		4
        /*001c*/ 	.word	0xfffffffc


//--------------------- .text._Z12setupVisitedPbii --------------------------
	.section	.text._Z12setupVisitedPbii,"ax",@progbits
	.align	128
        .global         _Z12setupVisitedPbii
        .type           _Z12setupVisitedPbii,@function
        .size           _Z12setupVisitedPbii,(.L_x_3 - _Z12setupVisitedPbii)
        .other          _Z12setupVisitedPbii,@"STO_CUDA_ENTRY STV_DEFAULT"
_Z12setupVisitedPbii:
.text._Z12setupVisitedPbii:
[----:B------:R-:W-:Y:S01]  /*0000*/  LDC R1, c[0x0][0x37c] ;  /* 0x0000df00ff017b82 */ /* 0x000fe20000000800 */
[----:B------:R-:W0:Y:S07]  /*0010*/  S2R R0, SR_TID.X ;  /* 0x0000000000007919 */ /* 0x000e2e0000002100 */
[----:B------:R-:W0:Y:S01]  /*0020*/  S2UR UR6, SR_CTAID.X ;  /* 0x00000000000679c3 */ /* 0x000e220000002500 */
[----:B------:R-:W1:Y:S01]  /*0030*/  LDCU.64 UR8, c[0x0][0x380] ;  /* 0x00007000ff0877ac */ /* 0x000e620008000a00 */
[----:B------:R-:W2:Y:S06]  /*0040*/  LDCU.64 UR4, c[0x0][0x358] ;  /* 0x00006b00ff0477ac */ /* 0x000eac0008000a00 */
[----:B------:R-:W0:Y:S02]  /*0050*/  LDC R3, c[0x0][0x388] ;  /* 0x0000e200ff037b82 */ /* 0x000e240000000800 */
[----:B0-----:R-:W-:-:S05]  /*0060*/  IMAD R0, R3, UR6, R0 ;  /* 0x0000000603007c24 */ /* 0x001fca000f8e0200 */
[----:B-1----:R-:W-:-:S04]  /*0070*/  IADD3 R2, P0, PT, R0, UR8, RZ ;  /* 0x0000000800027c10 */ /* 0x002fc8000ff1e0ff */
[----:B------:R-:W-:-:S05]  /*0080*/  LEA.HI.X.SX32 R3, R0, UR9, 0x1, P0 ;  /* 0x0000000900037c11 */ /* 0x000fca00080f0eff */
[----:B--2---:R-:W-:Y:S01]  /*0090*/  STG.E.U8 desc[UR4][R2.64], RZ ;  /* 0x000000ff02007986 */ /* 0x004fe2000c101104 */
[----:B------:R-:W-:Y:S05]  /*00a0*/  EXIT ;  /* 0x000000000000794d */ /* 0x000fea0003800000 */
.L_x_0:
[----:B------:R-:W-:-:S00]  /*00b0*/  BRA `(.L_x_0) ;  /* 0xfffffffc00fc7947 */ /* 0x000fc0000383ffff */
[----:B------:R-:W-:-:S00]  /*00c0*/  NOP ;  /* 0x0000000000007918 */ /* 0x000fc00000000000 */
        /* <DEDUP_REMOVED lines=11> */
.L_x_3:


//--------------------- .text._Z25GPU_FromCoordToNodeStructP10NodeStructPiiiiS1_S1_ --------------------------
	.section	.text._Z25GPU_FromCoordToNodeStructP10NodeStructPiiiiS1_S1_,"ax",@progbits
	.align	128
        .global         _Z25GPU_FromCoordToNodeStructP10NodeStructPiiiiS1_S1_
        .type           _Z25GPU_FromCoordToNodeStructP10NodeStructPiiiiS1_S1_,@function
        .size           _Z25GPU_FromCoordToNodeStructP10NodeStructPiiiiS1_S1_,(.L_x_4 - _Z25GPU_FromCoordToNodeStructP10NodeStructPiiiiS1_S1_)
        .other          _Z25GPU_FromCoordToNodeStructP10NodeStructPiiiiS1_S1_,@"STO_CUDA_ENTRY STV_DEFAULT"
_Z25GPU_FromCoordToNodeStructP10NodeStructPiiiiS1_S1_:
.text._Z25GPU_FromCoordToNodeStructP10NodeStructPiiiiS1_S1_:
[----:B------:R-:W-:Y:S01]  /*0000*/  LDC R1, c[0x0][0x37c] ;  /* 0x0000df00ff017b82 */ /* 0x000fe20000000800 */
[----:B------:R-:W0:Y:S07]  /*0010*/  S2R R3, SR_TID.X ;  /* 0x0000000000037919 */ /* 0x000e2e0000002100 */
[----:B------:R-:W0:Y:S01]  /*0020*/  S2UR UR6, SR_CTAID.X ;  /* 0x00000000000679c3 */ /* 0x000e220000002500 */
[----:B------:R-:W1:Y:S07]  /*0030*/  LDCU.64 UR4, c[0x0][0x358] ;  /* 0x00006b00ff0477ac */ /* 0x000e6e0008000a00 */
[----:B------:R-:W0:Y:S08]  /*0040*/  LDC R0, c[0x0][0x390] ;  /* 0x0000e400ff007b82 */ /* 0x000e300000000800 */
[----:B------:R-:W2:Y:S08]  /*0050*/  LDC R2, c[0x0][0x398] ;  /* 0x0000e600ff027b82 */ /* 0x000eb00000000800 */
[----:B------:R-:W3:Y:S01]  /*0060*/  LDC.64 R4, c[0x0][0x388] ;  /* 0x0000e200ff047b82 */ /* 0x000ee20000000a00 */
[----:B0-----:R-:W-:-:S04]  /*0070*/  IMAD R3, R0, UR6, R3 ;  /* 0x0000000600037c24 */ /* 0x001fc8000f8e0203 */
[----:B--2---:R-:W-:-:S04]  /*0080*/  IMAD R9, R0, R2, R3 ;  /* 0x0000000200097224 */ /* 0x004fc800078e0203 */
[----:B---3--:R-:W-:-:S06]  /*0090*/  IMAD.WIDE R4, R9, 0x4, R4 ;  /* 0x0000000409047825 */ /* 0x008fcc00078e0204 */
[----:B-1----:R-:W2:Y:S02]  /*00a0*/  LDG.E R4, desc[UR4][R4.64] ;  /* 0x0000000404047981 */ /* 0x002ea4000c1e1900 */
[----:B--2---:R-:W-:-:S13]  /*00b0*/  ISETP.NE.AND P0, PT, R4, 0x2, PT ;  /* 0x000000020400780c */ /* 0x004fda0003f05270 */
[----:B------:R-:W-:Y:S05]  /*00c0*/  @!P0 BRA `(.L_x_1) ;  /* 0x00000000003c8947 */ /* 0x000fea0003800000 */
[----:B------:R-:W-:Y:S01]  /*00d0*/  ISETP.NE.AND P0, PT, R4, 0x1, PT ;  /* 0x000000010400780c */ /* 0x000fe20003f05270 */
[----:B------:R-:W-:-:S12]  /*00e0*/  HFMA2 R7, -RZ, RZ, 0, 0 ;  /* 0x00000000ff077431 */ /* 0x000fd800000001ff */
[----:B------:R-:W0:Y:S01]  /*00f0*/  @!P0 LDC.64 R4, c[0x0][0x380] ;  /* 0x0000e000ff048b82 */ /* 0x000e220000000a00 */
[----:B------:R-:W-:Y:S01]  /*0100*/  @!P0 MOV R6, 0x1 ;  /* 0x0000000100068802 */ /* 0x000fe20000000f00 */
[----:B0-----:R-:W-:-:S05]  /*0110*/  @!P0 IMAD.WIDE R4, R9, 0x18, R4 ;  /* 0x0000001809048825 */ /* 0x001fca00078e0204 */
[----:B------:R0:W-:Y:S04]  /*0120*/  @!P0 STG.E.64 desc[UR4][R4.64+0x10], R6 ;  /* 0x0000100604008986 */ /* 0x0001e8000c101b04 */
[----:B------:R0:W-:Y:S04]  /*0130*/  @!P0 STG.E.64 desc[UR4][R4.64], R2 ;  /* 0x0000000204008986 */ /* 0x0001e8000c101b04 */
[----:B------:R0:W-:Y:S01]  /*0140*/  @!P0 STG.E.64 desc[UR4][R4.64+0x8], RZ ;  /* 0x000008ff04008986 */ /* 0x0001e2000c101b04 */
[----:B------:R-:W-:Y:S05]  /*0150*/  @!P0 EXIT ;  /* 0x000000000000894d */ /* 0x000fea0003800000 */
[----:B0-----:R-:W0:Y:S02]  /*0160*/  LDC.64 R4, c[0x0][0x380] ;  /* 0x0000e000ff047b82 */ /* 0x001e240000000a00 */
[----:B0-----:R-:W-:-:S05]  /*0170*/  IMAD.WIDE R4, R9, 0x18, R4 ;  /* 0x0000001809047825 */ /* 0x001fca00078e0204 */
[----:B------:R-:W-:Y:S04]  /*0180*/  STG.E.64 desc[UR4][R4.64], R2 ;  /* 0x0000000204007986 */ /* 0x000fe8000c101b04 */
[----:B------:R-:W-:Y:S04]  /*0190*/  STG.E.64 desc[UR4][R4.64+0x8], RZ ;  /* 0x000008ff04007986 */ /* 0x000fe8000c101b04 */
[----:B------:R-:W-:Y:S01]  /*01a0*/  STG.E.64 desc[UR4][R4.64+0x10], RZ ;  /* 0x000010ff04007986 */ /* 0x000fe2000c101b04 */
[----:B------:R-:W-:Y:S05]  /*01b0*/  EXIT ;  /* 0x000000000000794d */ /* 0x000fea0003800000 */
.L_x_1:
[----:B------:R-:W0:Y:S01]  /*01c0*/  LDC.64 R6, c[0x0][0x380] ;  /* 0x0000e000ff067b82 */ /* 0x000e220000000a00 */
[----:B------:R-:W-:-:S07]  /*01d0*/  HFMA2 R8, -RZ, RZ, 0, 5.9604644775390625e-08 ;  /* 0x00000001ff087431 */ /* 0x000fce00000001ff */
[----:B------:R-:W1:Y:S01]  /*01e0*/  LDC.64 R4, c[0x0][0x3a0] ;  /* 0x0000e800ff047b82 */ /* 0x000e620000000a00 */
[----:B0-----:R-:W-:Y:S01]  /*01f0*/  IMAD.WIDE R6, R9, 0x18, R6 ;  /* 0x0000001809067825 */ /* 0x001fe200078e0206 */
[----:B------:R-:W-:-:S04]  /*0200*/  MOV R9, RZ ;  /* 0x000000ff00097202 */ /* 0x000fc80000000f00 */
[----:B------:R-:W-:Y:S04]  /*0210*/  STG.E.64 desc[UR4][R6.64], R2 ;  /* 0x0000000206007986 */ /* 0x000fe8000c101b04 */
[----:B------:R-:W-:Y:S04]  /*0220*/  STG.E.64 desc[UR4][R6.64+0x10], R8 ;  /* 0x0000100806007986 */ /* 0x000fe8000c101b04 */
[----:B------:R-:W-:Y:S04]  /*0230*/  STG.E.64 desc[UR4][R6.64+0x8], RZ ;  /* 0x000008ff06007986 */ /* 0x000fe8000c101b04 */
[----:B-1----:R-:W-:Y:S04]  /*0240*/  STG.E desc[UR4][R4.64], R2 ;  /* 0x0000000204007986 */ /* 0x002fe8000c101904 */
[----:B------:R-:W-:Y:S01]  /*0250*/  STG.E desc[UR4][R4.64+0x4], R3 ;  /* 0x0000040304007986 */ /* 0x000fe2000c101904 */
[----:B------:R-:W-:Y:S05]  /*0260*/  EXIT ;  /* 0x000000000000794d */ /* 0x000fea0003800000 */
.L_x_2:
        /* <DEDUP_REMOVED lines=9> */
.L_x_4:


//--------------------- .nv.shared.reserved.0     --------------------------
	.section	.nv.shared.reserved.0,"aw",@nobits
	.weak		__nv_reservedSMEM_offset_0_alias
	.size		__nv_reservedSMEM_offset_0_alias, 0, 64
	.other		__nv_reservedSMEM_offset_0_alias,@"STO_CUDA_RESERVED_SHARED STV_DEFAULT"
__nv_reservedSMEM_offset_0_alias:
	.zero		0
	.zero		64


//--------------------- .nv.constant0._Z12setupVisitedPbii --------------------------
	.section	.nv.constant0._Z12setupVisitedPbii,"a",@progbits
	.sectionflags	@""
	.align	4
.nv.constant0._Z12setupVisitedPbii:
	.zero		912


//--------------------- .nv.constant0._Z25GPU_FromCoordToNodeStructP10NodeStructPiiiiS1_S1_ --------------------------
	.section	.nv.constant0._Z25GPU_FromCoordToNodeStructP10NodeStructPiiiiS1_S1_,"a",@progbits
	.sectionflags	@""
	.align	4
.nv.constant0._Z25GPU_FromCoordToNodeStructP10NodeStructPiiiiS1_S1_:
	.zero		944


//--------------------- SYMBOLS --------------------------

	.type		.nv.reservedSmem.offset0,@object
	.size		.nv.reservedSmem.offset0,0x4
